//
// Generated by NVIDIA NVVM Compiler
//
// Compiler Build ID: CL-36424714
// Cuda compilation tools, release 13.0, V13.0.88
// Based on NVVM 20.0.0
//

.version 9.0
.target sm_100
.address_size 64

	// .globl	_Z7computePy
.const .align 8 .b8 binom[17152];
// _ZZ12binom_kernelPyiE5cache has been demoted

.visible .entry _Z7computePy(
	.param .u64 .ptr .align 1 _Z7computePy_param_0
)
{
	.reg .pred 	%p<9>;
	.reg .b32 	%r<35>;
	.reg .b64 	%rd<36>;

	ld.param.u64 	%rd18, [_Z7computePy_param_0];
	cvta.to.global.u64 	%rd19, %rd18;
	mov.u32 	%r16, %ntid.x;
	mov.u32 	%r17, %ctaid.x;
	mov.u32 	%r18, %tid.x;
	mad.lo.s32 	%r19, %r16, %r17, %r18;
	mul.wide.s32 	%rd20, %r19, 8;
	add.s64 	%rd1, %rd19, %rd20;
	ld.global.u64 	%rd2, [%rd1];
	setp.eq.s64 	%p1, %rd2, 0;
	@%p1 bra 	$L__BB0_11;
	add.s64 	%rd33, %rd2, -1;
	ld.const.u64 	%rd30, [binom+16640];
	setp.gt.u64 	%p2, %rd30, %rd33;
	mov.b32 	%r32, 2079;
	mov.b32 	%r31, 1;
	@%p2 bra 	$L__BB0_4;
	mov.b32 	%r29, 1;
	mov.b32 	%r28, 2080;
	mov.u64 	%rd22, binom;
$L__BB0_3:
	add.s32 	%r31, %r29, 1;
	sub.s64 	%rd33, %rd33, %rd30;
	add.s32 	%r6, %r29, 2080;
	mul.wide.u32 	%rd21, %r6, 8;
	add.s64 	%rd23, %rd22, %rd21;
	ld.const.u64 	%rd30, [%rd23];
	setp.gt.u64 	%p3, %rd30, %rd33;
	mov.u32 	%r32, %r28;
	mov.u32 	%r28, %r6;
	mov.u32 	%r29, %r31;
	@%p3 bra 	$L__BB0_4;
	bra.uni 	$L__BB0_3;
$L__BB0_4:
	mov.b64 	%rd32, 0;
	mov.b32 	%r30, 64;
$L__BB0_5:
	sub.s32 	%r32, %r32, %r30;
	setp.eq.s64 	%p4, %rd33, 0;
	@%p4 bra 	$L__BB0_7;
	mul.wide.u32 	%rd25, %r32, 8;
	mov.u64 	%rd26, binom;
	add.s64 	%rd27, %rd26, %rd25;
	ld.const.u64 	%rd12, [%rd27];
	setp.ge.u64 	%p5, %rd33, %rd12;
	@%p5 bra 	$L__BB0_8;
$L__BB0_7:
	add.s32 	%r32, %r32, -1;
	add.s32 	%r31, %r31, -1;
	or.b64  	%rd32, %rd32, -9223372036854775808;
	bra.uni 	$L__BB0_9;
$L__BB0_8:
	sub.s64 	%rd33, %rd33, %rd12;
$L__BB0_9:
	add.s32 	%r30, %r30, -1;
	setp.ne.s32 	%p6, %r30, 0;
	setp.ne.s32 	%p7, %r31, 0;
	and.pred  	%p8, %p6, %p7;
	selp.u32 	%r25, 1, 0, %p8;
	shr.u64 	%rd32, %rd32, %r25;
	@%p8 bra 	$L__BB0_5;
	shr.u64 	%rd28, %rd32, %r30;
	st.global.u64 	[%rd1], %rd28;
$L__BB0_11:
	ret;

}
	// .globl	_Z12binom_kernelPyi
.visible .entry _Z12binom_kernelPyi(
	.param .u64 .ptr .align 1 _Z12binom_kernelPyi_param_0,
	.param .u32 _Z12binom_kernelPyi_param_1
)
{
	.reg .pred 	%p<26>;
	.reg .b32 	%r<137>;
	.reg .b64 	%rd<43>;
	// demoted variable
	.shared .align 8 .b8 _ZZ12binom_kernelPyiE5cache[2048];
	ld.param.u64 	%rd2, [_Z12binom_kernelPyi_param_0];
	ld.param.u32 	%r38, [_Z12binom_kernelPyi_param_1];
	cvta.to.global.u64 	%rd1, %rd2;
	mov.u32 	%r39, %ntid.x;
	mov.u32 	%r40, %ctaid.x;
	mov.u32 	%r41, %tid.x;
	mad.lo.s32 	%r1, %r39, %r40, %r41;
	setp.lt.s32 	%p1, %r38, 1;
	@%p1 bra 	$L__BB1_27;
	add.s32 	%r2, %r1, -1;
	and.b32  	%r3, %r38, 3;
	setp.lt.u32 	%p2, %r38, 4;
	mov.b32 	%r130, 1;
	@%p2 bra 	$L__BB1_20;
	and.b32  	%r4, %r38, 2147483644;
	mov.b32 	%r130, 1;
$L__BB1_3:
	setp.ne.s32 	%p3, %r1, 0;
	add.s32 	%r6, %r130, 1;
	mad.lo.s32 	%r44, %r130, %r130, %r130;
	shr.u32 	%r7, %r44, 1;
	add.s32 	%r8, %r2, %r7;
	bar.sync 	0;
	setp.ne.s32 	%p4, %r130, %r1;
	and.pred  	%p5, %p3, %p4;
	@%p5 bra 	$L__BB1_5;
	shl.b32 	%r56, %r8, 3;
	and.b32  	%r57, %r56, 2040;
	mov.u32 	%r58, _ZZ12binom_kernelPyiE5cache;
	add.s32 	%r59, %r58, %r57;
	mov.b64 	%rd8, 1;
	st.shared.u64 	[%r59], %rd8;
	mul.wide.s32 	%rd9, %r8, 8;
	add.s64 	%rd10, %rd1, %rd9;
	st.global.u64 	[%rd10], %rd8;
	bra.uni 	$L__BB1_7;
$L__BB1_5:
	setp.ge.s32 	%p6, %r1, %r130;
	@%p6 bra 	$L__BB1_7;
	sub.s32 	%r45, %r8, %r130;
	shl.b32 	%r46, %r45, 3;
	and.b32  	%r47, %r46, 2040;
	mov.u32 	%r48, _ZZ12binom_kernelPyiE5cache;
	add.s32 	%r49, %r48, %r47;
	ld.shared.u64 	%rd3, [%r49];
	add.s32 	%r50, %r46, -8;
	and.b32  	%r51, %r50, 2040;
	add.s32 	%r52, %r48, %r51;
	ld.shared.u64 	%rd4, [%r52];
	add.s64 	%rd5, %rd4, %rd3;
	shl.b32 	%r53, %r8, 3;
	and.b32  	%r54, %r53, 2040;
	add.s32 	%r55, %r48, %r54;
	st.shared.u64 	[%r55], %rd5;
	mul.wide.s32 	%rd6, %r8, 8;
	add.s64 	%rd7, %rd1, %rd6;
	st.global.u64 	[%rd7], %rd5;
$L__BB1_7:
	setp.eq.s32 	%p7, %r1, 0;
	add.s32 	%r9, %r130, 2;
	add.s32 	%r10, %r7, %r6;
	and.b32  	%r60, %r10, 2147483647;
	add.s32 	%r11, %r2, %r60;
	bar.sync 	0;
	setp.eq.s32 	%p8, %r6, %r1;
	or.pred  	%p9, %p7, %p8;
	@%p9 bra 	$L__BB1_10;
	setp.ge.s32 	%p10, %r1, %r6;
	@%p10 bra 	$L__BB1_11;
	sub.s32 	%r61, %r11, %r6;
	shl.b32 	%r62, %r61, 3;
	and.b32  	%r63, %r62, 2040;
	mov.u32 	%r64, _ZZ12binom_kernelPyiE5cache;
	add.s32 	%r65, %r64, %r63;
	ld.shared.u64 	%rd11, [%r65];
	add.s32 	%r66, %r62, -8;
	and.b32  	%r67, %r66, 2040;
	add.s32 	%r68, %r64, %r67;
	ld.shared.u64 	%rd12, [%r68];
	add.s64 	%rd13, %rd12, %rd11;
	shl.b32 	%r69, %r11, 3;
	and.b32  	%r70, %r69, 2040;
	add.s32 	%r71, %r64, %r70;
	st.shared.u64 	[%r71], %rd13;
	mul.wide.s32 	%rd14, %r11, 8;
	add.s64 	%rd15, %rd1, %rd14;
	st.global.u64 	[%rd15], %rd13;
	bra.uni 	$L__BB1_11;
$L__BB1_10:
	shl.b32 	%r72, %r11, 3;
	and.b32  	%r73, %r72, 2040;
	mov.u32 	%r74, _ZZ12binom_kernelPyiE5cache;
	add.s32 	%r75, %r74, %r73;
	mov.b64 	%rd16, 1;
	st.shared.u64 	[%r75], %rd16;
	mul.wide.s32 	%rd17, %r11, 8;
	add.s64 	%rd18, %rd1, %rd17;
	st.global.u64 	[%rd18], %rd16;
$L__BB1_11:
	setp.eq.s32 	%p11, %r1, 0;
	add.s32 	%r12, %r130, 3;
	add.s32 	%r13, %r10, %r9;
	and.b32  	%r76, %r13, 2147483647;
	add.s32 	%r14, %r2, %r76;
	bar.sync 	0;
	setp.eq.s32 	%p12, %r9, %r1;
	or.pred  	%p13, %p11, %p12;
	@%p13 bra 	$L__BB1_14;
	setp.ge.s32 	%p14, %r1, %r9;
	@%p14 bra 	$L__BB1_15;
	sub.s32 	%r77, %r14, %r9;
	shl.b32 	%r78, %r77, 3;
	and.b32  	%r79, %r78, 2040;
	mov.u32 	%r80, _ZZ12binom_kernelPyiE5cache;
	add.s32 	%r81, %r80, %r79;
	ld.shared.u64 	%rd19, [%r81];
	add.s32 	%r82, %r78, -8;
	and.b32  	%r83, %r82, 2040;
	add.s32 	%r84, %r80, %r83;
	ld.shared.u64 	%rd20, [%r84];
	add.s64 	%rd21, %rd20, %rd19;
	shl.b32 	%r85, %r14, 3;
	and.b32  	%r86, %r85, 2040;
	add.s32 	%r87, %r80, %r86;
	st.shared.u64 	[%r87], %rd21;
	mul.wide.s32 	%rd22, %r14, 8;
	add.s64 	%rd23, %rd1, %rd22;
	st.global.u64 	[%rd23], %rd21;
	bra.uni 	$L__BB1_15;
$L__BB1_14:
	shl.b32 	%r88, %r14, 3;
	and.b32  	%r89, %r88, 2040;
	mov.u32 	%r90, _ZZ12binom_kernelPyiE5cache;
	add.s32 	%r91, %r90, %r89;
	mov.b64 	%rd24, 1;
	st.shared.u64 	[%r91], %rd24;
	mul.wide.s32 	%rd25, %r14, 8;
	add.s64 	%rd26, %rd1, %rd25;
	st.global.u64 	[%rd26], %rd24;
$L__BB1_15:
	setp.eq.s32 	%p15, %r1, 0;
	add.s32 	%r130, %r130, 4;
	add.s32 	%r92, %r13, %r12;
	and.b32  	%r93, %r92, 2147483647;
	add.s32 	%r16, %r2, %r93;
	bar.sync 	0;
	setp.eq.s32 	%p16, %r12, %r1;
	or.pred  	%p17, %p15, %p16;
	@%p17 bra 	$L__BB1_18;
	setp.ge.s32 	%p18, %r1, %r12;
	@%p18 bra 	$L__BB1_19;
	sub.s32 	%r94, %r16, %r12;
	shl.b32 	%r95, %r94, 3;
	and.b32  	%r96, %r95, 2040;
	mov.u32 	%r97, _ZZ12binom_kernelPyiE5cache;
	add.s32 	%r98, %r97, %r96;
	ld.shared.u64 	%rd27, [%r98];
	add.s32 	%r99, %r95, -8;
	and.b32  	%r100, %r99, 2040;
	add.s32 	%r101, %r97, %r100;
	ld.shared.u64 	%rd28, [%r101];
	add.s64 	%rd29, %rd28, %rd27;
	shl.b32 	%r102, %r16, 3;
	and.b32  	%r103, %r102, 2040;
	add.s32 	%r104, %r97, %r103;
	st.shared.u64 	[%r104], %rd29;
	mul.wide.s32 	%rd30, %r16, 8;
	add.s64 	%rd31, %rd1, %rd30;
	st.global.u64 	[%rd31], %rd29;
	bra.uni 	$L__BB1_19;
$L__BB1_18:
	shl.b32 	%r105, %r16, 3;
	and.b32  	%r106, %r105, 2040;
	mov.u32 	%r107, _ZZ12binom_kernelPyiE5cache;
	add.s32 	%r108, %r107, %r106;
	mov.b64 	%rd32, 1;
	st.shared.u64 	[%r108], %rd32;
	mul.wide.s32 	%rd33, %r16, 8;
	add.s64 	%rd34, %rd1, %rd33;
	st.global.u64 	[%rd34], %rd32;
$L__BB1_19:
	setp.ne.s32 	%p19, %r12, %r4;
	@%p19 bra 	$L__BB1_3;
$L__BB1_20:
	setp.eq.s32 	%p20, %r3, 0;
	@%p20 bra 	$L__BB1_27;
	sub.s32 	%r136, %r1, %r130;
	add.s32 	%r133, %r130, 1;
	mad.lo.s32 	%r134, %r130, %r130, %r130;
	shl.b32 	%r109, %r130, 1;
	add.s32 	%r135, %r109, 2;
	add.s32 	%r132, %r136, 254;
	neg.s32 	%r131, %r3;
$L__BB1_22:
	.pragma "nounroll";
	mov.u32 	%r28, %r135;
	setp.eq.s32 	%p21, %r1, 0;
	add.s32 	%r30, %r133, -1;
	mul.lo.s32 	%r110, %r133, %r30;
	shr.u32 	%r111, %r110, 1;
	add.s32 	%r31, %r2, %r111;
	bar.sync 	0;
	setp.eq.s32 	%p22, %r132, 254;
	or.pred  	%p23, %p21, %p22;
	@%p23 bra 	$L__BB1_25;
	setp.ge.s32 	%p24, %r1, %r30;
	@%p24 bra 	$L__BB1_26;
	shr.u32 	%r112, %r134, 1;
	add.s32 	%r113, %r136, %r112;
	shl.b32 	%r114, %r113, 3;
	add.s32 	%r115, %r114, -8;
	and.b32  	%r116, %r115, 2040;
	mov.u32 	%r117, _ZZ12binom_kernelPyiE5cache;
	add.s32 	%r118, %r117, %r116;
	ld.shared.u64 	%rd35, [%r118];
	add.s32 	%r119, %r114, 2032;
	and.b32  	%r120, %r119, 2040;
	add.s32 	%r121, %r117, %r120;
	ld.shared.u64 	%rd36, [%r121];
	add.s64 	%rd37, %rd36, %rd35;
	shl.b32 	%r122, %r31, 3;
	and.b32  	%r123, %r122, 2040;
	add.s32 	%r124, %r117, %r123;
	st.shared.u64 	[%r124], %rd37;
	mul.wide.s32 	%rd38, %r31, 8;
	add.s64 	%rd39, %rd1, %rd38;
	st.global.u64 	[%rd39], %rd37;
	bra.uni 	$L__BB1_26;
$L__BB1_25:
	shl.b32 	%r125, %r31, 3;
	and.b32  	%r126, %r125, 2040;
	mov.u32 	%r127, _ZZ12binom_kernelPyiE5cache;
	add.s32 	%r128, %r127, %r126;
	mov.b64 	%rd40, 1;
	st.shared.u64 	[%r128], %rd40;
	mul.wide.s32 	%rd41, %r31, 8;
	add.s64 	%rd42, %rd1, %rd41;
	st.global.u64 	[%rd42], %rd40;
$L__BB1_26:
	add.s32 	%r136, %r136, -1;
	add.s32 	%r135, %r28, 2;
	add.s32 	%r134, %r134, %r28;
	add.s32 	%r133, %r133, 1;
	add.s32 	%r132, %r132, -1;
	add.s32 	%r131, %r131, 1;
	setp.ne.s32 	%p25, %r131, 0;
	@%p25 bra 	$L__BB1_22;
$L__BB1_27:
	ret;

}


// ===== COMPILED SASS (sm_100) =====

	.target	sm_100

	.elftype	@"ET_EXEC"


//--------------------- .note.nv.tkinfo           --------------------------
	.section	.note.nv.tkinfo,"",@"SHT_NOTE"
	.sectionflags	@"SHF_NOTE_NV_TKINFO"
	.tkinfo
        /*0018*/ 	.word	0x00000002
        /*0030*/ 	.string	""
        /*0030*/ 	.string	"ptxas"
        /*0030*/ 	.string	"Cuda compilation tools, release 13.0, V13.0.88"
        /*0030*/ 	.string	"Build cuda_13.0.r13.0/compiler.36424714_0"
        /*0030*/ 	.string	"-arch sm_100 -m 64 "



//--------------------- .note.nv.cuinfo           --------------------------
	.section	.note.nv.cuinfo,"",@"SHT_NOTE"
	.sectionflags	@"SHF_NOTE_NV_CUINFO"
        /*0018*/ 	.short	0x0002
        /*001a*/ 	.short	0x0064
        /*001c*/ 	.short	0x0082
	.zero		2


//--------------------- .nv.info                  --------------------------
	.section	.nv.info,"",@"SHT_CUDA_INFO"
	.align	4


	//----- nvinfo : EIATTR_REGCOUNT
	.align		4
        /*0000*/ 	.byte	0x04, 0x2f
        /*0002*/ 	.short	(.L_2 - .L_1)
	.align		4
.L_1:
        /*0004*/ 	.word	index@(_Z7computePy)
        /*0008*/ 	.word	0x00000010


	//----- nvinfo : EIATTR_FRAME_SIZE
	.align		4
.L_2:
        /*000c*/ 	.byte	0x04, 0x11
        /*000e*/ 	.short	(.L_4 - .L_3)
	.align		4
.L_3:
        /*0010*/ 	.word	index@(_Z7computePy)
        /*0014*/ 	.word	0x00000000


	//----- nvinfo : EIATTR_REGCOUNT
	.align		4
.L_4:
        /*0018*/ 	.byte	0x04, 0x2f
        /*001a*/ 	.short	(.L_6 - .L_5)
	.align		4
.L_5:
        /*001c*/ 	.word	index@(_Z12binom_kernelPyi)
        /*0020*/ 	.word	0x00000016


	//----- nvinfo : EIATTR_FRAME_SIZE
	.align		4
.L_6:
        /*0024*/ 	.byte	0x04, 0x11
        /*0026*/ 	.short	(.L_8 - .L_7)
	.align		4
.L_7:
        /*0028*/ 	.word	index@(_Z12binom_kernelPyi)
        /*002c*/ 	.word	0x00000000


	//----- nvinfo : EIATTR_MIN_STACK_SIZE
	.align		4
.L_8:
        /*0030*/ 	.byte	0x04, 0x12
        /*0032*/ 	.short	(.L_10 - .L_9)
	.align		4
.L_9:
        /*0034*/ 	.word	index@(_Z12binom_kernelPyi)
        /*0038*/ 	.word	0x00000000


	//----- nvinfo : EIATTR_MIN_STACK_SIZE
	.align		4
.L_10:
        /*003c*/ 	.byte	0x04, 0x12
        /*003e*/ 	.short	(.L_12 - .L_11)
	.align		4
.L_11:
        /*0040*/ 	.word	index@(_Z7computePy)
        /*0044*/ 	.word	0x00000000
.L_12:


//--------------------- .nv.compat                --------------------------
	.section	.nv.compat,"",@"SHT_CUDA_COMPAT_INFO"
	.align	4
        /*0000*/ 	.byte	0x02, 0x09, 0x00, 0x00, 0x02, 0x02, 0x01, 0x00, 0x02, 0x05, 0x05, 0x00, 0x03, 0x07, 0x01, 0x01
        /*0010*/ 	.byte	0x02, 0x03, 0x00, 0x00, 0x02, 0x06, 0x01, 0x00, 0x04, 0x0b, 0x08, 0x00, 0x09, 0x00, 0x00, 0x00
        /*0020*/ 	.byte	0x00, 0x00, 0x00, 0x00


//--------------------- .nv.info._Z12binom_kernelPyi --------------------------
	.section	.nv.info._Z12binom_kernelPyi,"",@"SHT_CUDA_INFO"
	.sectionflags	@""
	.align	4


	//----- nvinfo : EIATTR_CUDA_API_VERSION
	.align		4
        /*0000*/ 	.byte	0x04, 0x37
        /*0002*/ 	.short	(.L_14 - .L_13)
.L_13:
        /*0004*/ 	.word	0x00000082


	//----- nvinfo : EIATTR_KPARAM_INFO
	.align		4
.L_14:
        /*0008*/ 	.byte	0x04, 0x17
        /*000a*/ 	.short	(.L_16 - .L_15)
.L_15:
        /*000c*/ 	.word	0x00000000
        /*0010*/ 	.short	0x0001
        /*0012*/ 	.short	0x0008
        /*0014*/ 	.byte	0x00, 0xf0, 0x11, 0x00


	//----- nvinfo : EIATTR_KPARAM_INFO
	.align		4
.L_16:
        /*0018*/ 	.byte	0x04, 0x17
        /*001a*/ 	.short	(.L_18 - .L_17)
.L_17:
        /*001c*/ 	.word	0x00000000
        /*0020*/ 	.short	0x0000
        /*0022*/ 	.short	0x0000
        /*0024*/ 	.byte	0x00, 0xf5, 0x21, 0x00


	//----- nvinfo : EIATTR_SPARSE_MMA_MASK
	.align		4
.L_18:
        /*0028*/ 	.byte	0x03, 0x50
        /*002a*/ 	.short	0x0000


	//----- nvinfo : EIATTR_MAXREG_COUNT
	.align		4
        /*002c*/ 	.byte	0x03, 0x1b
        /*002e*/ 	.short	0x00ff


	//----- nvinfo : EIATTR_NUM_BARRIERS
	.align		4
        /*0030*/ 	.byte	0x02, 0x4c
        /*0032*/ 	.byte	0x01
	.zero		1


	//----- nvinfo : EIATTR_MERCURY_ISA_VERSION
	.align		4
        /*0034*/ 	.byte	0x03, 0x5f
        /*0036*/ 	.short	0x0101


	//----- nvinfo : EIATTR_VRC_CTA_INIT_COUNT
	.align		4
        /*0038*/ 	.byte	0x02, 0x4a
	.zero		1
	.zero		1


	//----- nvinfo : EIATTR_EXIT_INSTR_OFFSETS
	.align		4
        /*003c*/ 	.byte	0x04, 0x1c
        /*003e*/ 	.short	(.L_20 - .L_19)


	//   ....[0]....
.L_19:
        /*0040*/ 	.word	0x00000060


	//   ....[1]....
        /*0044*/ 	.word	0x00000b40


	//   ....[2]....
        /*0048*/ 	.word	0x00000ef0


	//----- nvinfo : EIATTR_CRS_STACK_SIZE
	.align		4
.L_20:
        /*004c*/ 	.byte	0x04, 0x1e
        /*004e*/ 	.short	(.L_22 - .L_21)
.L_21:
        /*0050*/ 	.word	0x00000000


	//----- nvinfo : EIATTR_CBANK_PARAM_SIZE
	.align		4
.L_22:
        /*0054*/ 	.byte	0x03, 0x19
        /*0056*/ 	.short	0x000c


	//----- nvinfo : EIATTR_PARAM_CBANK
	.align		4
        /*0058*/ 	.byte	0x04, 0x0a
        /*005a*/ 	.short	(.L_24 - .L_23)
	.align		4
.L_23:
        /*005c*/ 	.word	index@(.nv.constant0._Z12binom_kernelPyi)
        /*0060*/ 	.short	0x0380
        /*0062*/ 	.short	0x000c


	//----- nvinfo : EIATTR_SW_WAR
	.align		4
.L_24:
        /*0064*/ 	.byte	0x04, 0x36
        /*0066*/ 	.short	(.L_26 - .L_25)
.L_25:
        /*0068*/ 	.word	0x00000008
.L_26:


//--------------------- .nv.info._Z7computePy     --------------------------
	.section	.nv.info._Z7computePy,"",@"SHT_CUDA_INFO"
	.sectionflags	@""
	.align	4


	//----- nvinfo : EIATTR_CUDA_API_VERSION
	.align		4
        /*0000*/ 	.byte	0x04, 0x37
        /*0002*/ 	.short	(.L_28 - .L_27)
.L_27:
        /*0004*/ 	.word	0x00000082


	//----- nvinfo : EIATTR_KPARAM_INFO
	.align		4
.L_28:
        /*0008*/ 	.byte	0x04, 0x17
        /*000a*/ 	.short	(.L_30 - .L_29)
.L_29:
        /*000c*/ 	.word	0x00000000
        /*0010*/ 	.short	0x0000
        /*0012*/ 	.short	0x0000
        /*0014*/ 	.byte	0x00, 0xf5, 0x21, 0x00


	//----- nvinfo : EIATTR_SPARSE_MMA_MASK
	.align		4
.L_30:
        /*0018*/ 	.byte	0x03, 0x50
        /*001a*/ 	.short	0x0000


	//----- nvinfo : EIATTR_MAXREG_COUNT
	.align		4
        /*001c*/ 	.byte	0x03, 0x1b
        /*001e*/ 	.short	0x00ff


	//----- nvinfo : EIATTR_MERCURY_ISA_VERSION
	.align		4
        /*0020*/ 	.byte	0x03, 0x5f
        /*0022*/ 	.short	0x0101


	//----- nvinfo : EIATTR_VRC_CTA_INIT_COUNT
	.align		4
        /*0024*/ 	.byte	0x02, 0x4a
	.zero		1
	.zero		1


	//----- nvinfo : EIATTR_EXIT_INSTR_OFFSETS
	.align		4
        /*0028*/ 	.byte	0x04, 0x1c
        /*002a*/ 	.short	(.L_32 - .L_31)


	//   ....[0]....
.L_31:
        /*002c*/ 	.word	0x000000b0


	//   ....[1]....
        /*0030*/ 	.word	0x000004b0


	//----- nvinfo : EIATTR_CRS_STACK_SIZE
	.align		4
.L_32:
        /*0034*/ 	.byte	0x04, 0x1e
        /*0036*/ 	.short	(.L_34 - .L_33)
.L_33:
        /*0038*/ 	.word	0x00000000


	//----- nvinfo : EIATTR_CBANK_PARAM_SIZE
	.align		4
.L_34:
        /*003c*/ 	.byte	0x03, 0x19
        /*003e*/ 	.short	0x0008


	//----- nvinfo : EIATTR_PARAM_CBANK
	.align		4
        /*0040*/ 	.byte	0x04, 0x0a
        /*0042*/ 	.short	(.L_36 - .L_35)
	.align		4
.L_35:
        /*0044*/ 	.word	index@(.nv.constant0._Z7computePy)
        /*0048*/ 	.short	0x0380
        /*004a*/ 	.short	0x0008


	//----- nvinfo : EIATTR_SW_WAR
	.align		4
.L_36:
        /*004c*/ 	.byte	0x04, 0x36
        /*004e*/ 	.short	(.L_38 - .L_37)
.L_37:
        /*0050*/ 	.word	0x00000008
.L_38:


//--------------------- .nv.callgraph             --------------------------
	.section	.nv.callgraph,"",@"SHT_CUDA_CALLGRAPH"
	.align	4
	.sectionentsize	8
	.align		4
        /*0000*/ 	.word	0x00000000
	.align		4
        /*0004*/ 	.word	0xffffffff
	.align		4
        /*0008*/ 	.word	0x00000000
	.align		4
        /*000c*/ 	.word	0xfffffffe
	.align		4
        /*0010*/ 	.word	0x00000000
	.align		4
        /*0014*/ 	.word	0xfffffffd
	.align		4
        /*0018*/ 	.word	0x00000000
	.align		4
        /*001c*/ 	.word	0xfffffffc


//--------------------- .nv.constant3             --------------------------
	.section	.nv.constant3,"a",@progbits
	.align	8
.nv.constant3:
	.type		binom,@object
	.size		binom,(.L_0 - binom)
binom:
	.zero		17152
.L_0:


//--------------------- .text._Z12binom_kernelPyi --------------------------
	.section	.text._Z12binom_kernelPyi,"ax",@progbits
	.align	128
        .global         _Z12binom_kernelPyi
        .type           _Z12binom_kernelPyi,@function
        .size           _Z12binom_kernelPyi,(.L_x_30 - _Z12binom_kernelPyi)
        .other          _Z12binom_kernelPyi,@"STO_CUDA_ENTRY STV_DEFAULT"
_Z12binom_kernelPyi:
.text._Z12binom_kernelPyi:
[----:B------:R-:W-:Y:S08]  /*0000*/  LDC R1, c[0x0][0x37c] ;  /* 0x0000df00ff017b82 */ /* 0x000ff00000000800 */
[----:B------:R-:W0:Y:S01]  /*0010*/  LDC R6, c[0x0][0x388] ;  /* 0x0000e200ff067b82 */ /* 0x000e220000000800 */
[----:B------:R-:W1:Y:S01]  /*0020*/  S2R R0, SR_CTAID.X ;  /* 0x0000000000007919 */ /* 0x000e620000002500 */
[----:B------:R-:W2:Y:S01]  /*0030*/  LDCU UR4, c[0x0][0x360] ;  /* 0x00006c00ff0477ac */ /* 0x000ea20008000800 */
[----:B------:R-:W3:Y:S01]  /*0040*/  S2R R3, SR_TID.X ;  /* 0x0000000000037919 */ /* 0x000ee20000002100 */
[----:B0-----:R-:W-:-:S13]  /*0050*/  ISETP.GE.AND P0, PT, R6, 0x1, PT ;  /* 0x000000010600780c */ /* 0x001fda0003f06270 */
[----:B-123--:R-:W-:Y:S05]  /*0060*/  @!P0 EXIT ;  /* 0x000000000000894d */ /* 0x00efea0003800000 */
[----:B------:R-:W-:Y:S01]  /*0070*/  ISETP.GE.U32.AND P0, PT, R6, 0x4, PT ;  /* 0x000000040600780c */ /* 0x000fe20003f06070 */
[----:B------:R-:W-:Y:S01]  /*0080*/  IMAD R0, R0, UR4, R3 ;  /* 0x0000000400007c24 */ /* 0x000fe2000f8e0203 */
[----:B------:R-:W0:Y:S01]  /*0090*/  LDCU.64 UR8, c[0x0][0x358] ;  /* 0x00006b00ff0877ac */ /* 0x000e220008000a00 */
[----:B------:R-:W-:Y:S02]  /*00a0*/  LOP3.LUT R3, R6, 0x3, RZ, 0xc0, !PT ;  /* 0x0000000306037812 */ /* 0x000fe400078ec0ff */
[----:B------:R-:W-:Y:S01]  /*00b0*/  VIADD R2, R0, 0xffffffff ;  /* 0xffffffff00027836 */ /* 0x000fe20000000000 */
[----:B------:R-:W-:-:S07]  /*00c0*/  UMOV UR7, 0x1 ;  /* 0x0000000100077882 */ /* 0x000fce0000000000 */
[----:B------:R-:W-:Y:S05]  /*00d0*/  @!P0 BRA `(.L_x_0) ;  /* 0x0000000800948947 */ /* 0x000fea0003800000 */
[----:B------:R-:W1:Y:S01]  /*00e0*/  LDC.64 R4, c[0x0][0x380] ;  /* 0x0000e000ff047b82 */ /* 0x000e620000000a00 */
[----:B------:R-:W-:Y:S01]  /*00f0*/  LOP3.LUT R6, R6, 0x7ffffffc, RZ, 0xc0, !PT ;  /* 0x7ffffffc06067812 */ /* 0x000fe200078ec0ff */
[----:B------:R-:W-:-:S06]  /*0100*/  UMOV UR7, 0x1 ;  /* 0x0000000100077882 */ /* 0x000fcc0000000000 */
.L_x_13:
[----:B------:R-:W-:Y:S01]  /*0110*/  BAR.SYNC.DEFER_BLOCKING 0x0 ;  /* 0x0000000000007b1d */ /* 0x000fe20000010000 */
[C---:B------:R-:W-:Y:S01]  /*0120*/  ISETP.NE.AND P0, PT, R0.reuse, UR7, PT ;  /* 0x0000000700007c0c */ /* 0x040fe2000bf05270 */
[----:B------:R-:W-:Y:S01]  /*0130*/  UIMAD UR4, UR7, UR7, UR7 ;  /* 0x00000007070472a4 */ /* 0x000fe2000f8e0207 */
[----:B------:R-:W-:Y:S01]  /*0140*/  ISETP.NE.AND P1, PT, R0, RZ, PT ;  /* 0x000000ff0000720c */ /* 0x000fe20003f25270 */
[----:B------:R-:W-:Y:S02]  /*0150*/  UIADD3 UR10, UPT, UPT, UR7, 0x1, URZ ;  /* 0x00000001070a7890 */ /* 0x000fe4000fffe0ff */
[----:B------:R-:W-:Y:S01]  /*0160*/  USHF.R.U32.HI UR6, URZ, 0x1, UR4 ;  /* 0x00000001ff067899 */ /* 0x000fe20008011604 */
[----:B------:R-:W-:Y:S05]  /*0170*/  BSSY.RECONVERGENT B0, `(.L_x_1) ;  /* 0x0000021000007945 */ /* 0x000fea0003800200 */
[----:B0-234-:R-:W-:-:S04]  /*0180*/  VIADD R13, R2, UR6 ;  /* 0x00000006020d7c36 */ /* 0x01dfc80008000000 */
[----:B-1---5:R-:W-:Y:S05]  /*0190*/  @P0 BRA P1, `(.L_x_2) ;  /* 0x00000000002c0947 */ /* 0x022fea0000800000 */
[----:B------:R-:W2:Y:S01]  /*01a0*/  S2UR UR5, SR_CgaCtaId ;  /* 0x00000000000579c3 */ /* 0x000ea20000008800 */
[----:B------:R-:W-:Y:S01]  /*01b0*/  UMOV UR4, 0x400 ;  /* 0x0000040000047882 */ /* 0x000fe20000000000 */
[C---:B------:R-:W-:Y:S02]  /*01c0*/  IMAD.SHL.U32 R7, R13.reuse, 0x8, RZ ;  /* 0x000000080d077824 */ /* 0x040fe400078e00ff */
[----:B------:R-:W-:Y:S02]  /*01d0*/  HFMA2 R11, -RZ, RZ, 0, 0 ;  /* 0x00000000ff0b7431 */ /* 0x000fe400000001ff */
[----:B-1----:R-:W-:Y:S01]  /*01e0*/  IMAD.WIDE R8, R13, 0x8, R4 ;  /* 0x000000080d087825 */ /* 0x002fe200078e0204 */
[----:B------:R-:W-:-:S03]  /*01f0*/  LOP3.LUT R7, R7, 0x7f8, RZ, 0xc0, !PT ;  /* 0x000007f807077812 */ /* 0x000fc600078ec0ff */
[----:B------:R-:W-:-:S05]  /*0200*/  IMAD.MOV.U32 R10, RZ, RZ, 0x1 ;  /* 0x00000001ff0a7424 */ /* 0x000fca00078e00ff */
[----:B0-----:R0:W-:Y:S01]  /*0210*/  STG.E.64 desc[UR8][R8.64], R10 ;  /* 0x0000000a08007986 */ /* 0x0011e2000c101b08 */
[----:B--2---:R-:W-:-:S09]  /*0220*/  ULEA UR4, UR5, UR4, 0x18 ;  /* 0x0000000405047291 */ /* 0x004fd2000f8ec0ff */
[----:B------:R0:W-:Y:S01]  /*0230*/  STS.64 [R7+UR4], R10 ;  /* 0x0000000a07007988 */ /* 0x0001e20008000a04 */
[----:B------:R-:W-:Y:S05]  /*0240*/  BRA `(.L_x_3) ;  /* 0x00000000004c7947 */ /* 0x000fea0003800000 */
.L_x_2:
[----:B------:R-:W-:-:S13]  /*0250*/  ISETP.GE.AND P0, PT, R0, UR7, PT ;  /* 0x0000000700007c0c */ /* 0x000fda000bf06270 */
[----:B------:R-:W-:Y:S05]  /*0260*/  @P0 BRA `(.L_x_3) ;  /* 0x0000000000440947 */ /* 0x000fea0003800000 */
[----:B------:R-:W2:Y:S01]  /*0270*/  S2UR UR5, SR_CgaCtaId ;  /* 0x00000000000579c3 */ /* 0x000ea20000008800 */
[C---:B------:R-:W-:Y:S01]  /*0280*/  VIADD R7, R13.reuse, -UR7 ;  /* 0x800000070d077c36 */ /* 0x040fe20008000000 */
[----:B------:R-:W-:Y:S01]  /*0290*/  UMOV UR4, 0x400 ;  /* 0x0000040000047882 */ /* 0x000fe20000000000 */
[----:B------:R-:W-:Y:S02]  /*02a0*/  IMAD.SHL.U32 R14, R13, 0x8, RZ ;  /* 0x000000080d0e7824 */ /* 0x000fe400078e00ff */
[----:B------:R-:W-:-:S04]  /*02b0*/  IMAD.SHL.U32 R7, R7, 0x8, RZ ;  /* 0x0000000807077824 */ /* 0x000fc800078e00ff */
[C---:B------:R-:W-:Y:S01]  /*02c0*/  VIADD R8, R7.reuse, 0xfffffff8 ;  /* 0xfffffff807087836 */ /* 0x040fe20000000000 */
[----:B------:R-:W-:-:S04]  /*02d0*/  LOP3.LUT R7, R7, 0x7f8, RZ, 0xc0, !PT ;  /* 0x000007f807077812 */ /* 0x000fc800078ec0ff */
[----:B------:R-:W-:Y:S01]  /*02e0*/  LOP3.LUT R12, R8, 0x7f8, RZ, 0xc0, !PT ;  /* 0x000007f8080c7812 */ /* 0x000fe200078ec0ff */
[----:B--2---:R-:W-:-:S09]  /*02f0*/  ULEA UR4, UR5, UR4, 0x18 ;  /* 0x0000000405047291 */ /* 0x004fd2000f8ec0ff */
[----:B------:R-:W-:Y:S04]  /*0300*/  LDS.64 R8, [R7+UR4] ;  /* 0x0000000407087984 */ /* 0x000fe80008000a00 */
[----:B------:R-:W2:Y:S02]  /*0310*/  LDS.64 R10, [R12+UR4] ;  /* 0x000000040c0a7984 */ /* 0x000ea40008000a00 */
[----:B--2---:R-:W-:-:S04]  /*0320*/  IADD3 R8, P0, PT, R8, R10, RZ ;  /* 0x0000000a08087210 */ /* 0x004fc80007f1e0ff */
[----:B------:R-:W-:Y:S01]  /*0330*/  IADD3.X R9, PT, PT, R9, R11, RZ, P0, !PT ;  /* 0x0000000b09097210 */ /* 0x000fe200007fe4ff */
[----:B-1----:R-:W-:Y:S01]  /*0340*/  IMAD.WIDE R10, R13, 0x8, R4 ;  /* 0x000000080d0a7825 */ /* 0x002fe200078e0204 */
[----:B------:R-:W-:-:S04]  /*0350*/  LOP3.LUT R13, R14, 0x7f8, RZ, 0xc0, !PT ;  /* 0x000007f80e0d7812 */ /* 0x000fc800078ec0ff */
[----:B0-----:R2:W-:Y:S04]  /*0360*/  STG.E.64 desc[UR8][R10.64], R8 ;  /* 0x000000080a007986 */ /* 0x0015e8000c101b08 */
[----:B------:R2:W-:Y:S02]  /*0370*/  STS.64 [R13+UR4], R8 ;  /* 0x000000080d007988 */ /* 0x0005e40008000a04 */
.L_x_3:
[----:B0-----:R-:W-:Y:S05]  /*0380*/  BSYNC.RECONVERGENT B0 ;  /* 0x0000000000007941 */ /* 0x001fea0003800200 */
.L_x_1:
[----:B------:R-:W-:Y:S01]  /*0390*/  BAR.SYNC.DEFER_BLOCKING 0x0 ;  /* 0x0000000000007b1d */ /* 0x000fe20000010000 */
[C---:B------:R-:W-:Y:S01]  /*03a0*/  ISETP.NE.AND P0, PT, R0.reuse, UR10, PT ;  /* 0x0000000a00007c0c */ /* 0x040fe2000bf05270 */
[----:B------:R-:W-:Y:S02]  /*03b0*/  UIADD3 UR6, UPT, UPT, UR10, UR6, URZ ;  /* 0x000000060a067290 */ /* 0x000fe4000fffe0ff */
[----:B------:R-:W-:Y:S01]  /*03c0*/  UIADD3 UR11, UPT, UPT, UR7, 0x2, URZ ;  /* 0x00000002070b7890 */ /* 0x000fe2000fffe0ff */
[----:B------:R-:W-:Y:S01]  /*03d0*/  ISETP.EQ.OR P0, PT, R0, RZ, !P0 ;  /* 0x000000ff0000720c */ /* 0x000fe20004702670 */
[----:B------:R-:W-:Y:S01]  /*03e0*/  ULOP3.LUT UR4, UR6, 0x7fffffff, URZ, 0xc0, !UPT ;  /* 0x7fffffff06047892 */ /* 0x000fe2000f8ec0ff */
[----:B------:R-:W-:Y:S05]  /*03f0*/  BSSY.RECONVERGENT B0, `(.L_x_4) ;  /* 0x0000021000007945 */ /* 0x000fea0003800200 */
[----:B------:R-:W-:-:S06]  /*0400*/  VIADD R15, R2, UR4 ;  /* 0x00000004020f7c36 */ /* 0x000fcc0008000000 */
[----:B------:R-:W-:Y:S05]  /*0410*/  @P0 BRA `(.L_x_5) ;  /* 0x0000000000500947 */ /* 0x000fea0003800000 */
[----:B------:R-:W-:-:S13]  /*0420*/  ISETP.GE.AND P0, PT, R0, UR10, PT ;  /* 0x0000000a00007c0c */ /* 0x000fda000bf06270 */
[----:B------:R-:W-:Y:S05]  /*0430*/  @P0 BRA `(.L_x_6) ;  /* 0x0000000000700947 */ /* 0x000fea0003800000 */
[----:B------:R-:W0:Y:S01]  /*0440*/  S2UR UR5, SR_CgaCtaId ;  /* 0x00000000000579c3 */ /* 0x000e220000008800 */
[C---:B------:R-:W-:Y:S01]  /*0450*/  VIADD R7, R15.reuse, -UR10 ;  /* 0x8000000a0f077c36 */ /* 0x040fe20008000000 */
[----:B------:R-:W-:Y:S01]  /*0460*/  UMOV UR4, 0x400 ;  /* 0x0000040000047882 */ /* 0x000fe20000000000 */
[----:B--2---:R-:W-:Y:S02]  /*0470*/  SHF.L.U32 R13, R15, 0x3, RZ ;  /* 0x000000030f0d7819 */ /* 0x004fe400000006ff */
[----:B------:R-:W-:Y:S02]  /*0480*/  IMAD.SHL.U32 R7, R7, 0x8, RZ ;  /* 0x0000000807077824 */ /* 0x000fe400078e00ff */
[----:B------:R-:W-:Y:S02]  /*0490*/  LOP3.LUT R13, R13, 0x7f8, RZ, 0xc0, !PT ;  /* 0x000007f80d0d7812 */ /* 0x000fe400078ec0ff */
[C---:B------:R-:W-:Y:S01]  /*04a0*/  VIADD R8, R7.reuse, 0xfffffff8 ;  /* 0xfffffff807087836 */ /* 0x040fe20000000000 */
[----:B------:R-:W-:-:S04]  /*04b0*/  LOP3.LUT R7, R7, 0x7f8, RZ, 0xc0, !PT ;  /* 0x000007f807077812 */ /* 0x000fc800078ec0ff */
[----:B------:R-:W-:Y:S01]  /*04c0*/  LOP3.LUT R12, R8, 0x7f8, RZ, 0xc0, !PT ;  /* 0x000007f8080c7812 */ /* 0x000fe200078ec0ff */
[----:B0-----:R-:W-:-:S09]  /*04d0*/  ULEA UR4, UR5, UR4, 0x18 ;  /* 0x0000000405047291 */ /* 0x001fd2000f8ec0ff */
[----:B------:R-:W-:Y:S04]  /*04e0*/  LDS.64 R8, [R7+UR4] ;  /* 0x0000000407087984 */ /* 0x000fe80008000a00 */
[----:B------:R-:W0:Y:S02]  /*04f0*/  LDS.64 R10, [R12+UR4] ;  /* 0x000000040c0a7984 */ /* 0x000e240008000a00 */
[----:B0-----:R-:W-:-:S05]  /*0500*/  IADD3 R8, P0, PT, R8, R10, RZ ;  /* 0x0000000a08087210 */ /* 0x001fca0007f1e0ff */
[----:B------:R-:W-:Y:S02]  /*0510*/  IMAD.X R9, R9, 0x1, R11, P0 ;  /* 0x0000000109097824 */ /* 0x000fe400000e060b */
[----:B-1----:R-:W-:-:S03]  /*0520*/  IMAD.WIDE R10, R15, 0x8, R4 ;  /* 0x000000080f0a7825 */ /* 0x002fc600078e0204 */
[----:B------:R0:W-:Y:S04]  /*0530*/  STS.64 [R13+UR4], R8 ;  /* 0x000000080d007988 */ /* 0x0001e80008000a04 */
[----:B------:R0:W-:Y:S01]  /*0540*/  STG.E.64 desc[UR8][R10.64], R8 ;  /* 0x000000080a007986 */ /* 0x0001e2000c101b08 */
[----:B------:R-:W-:Y:S05]  /*0550*/  BRA `(.L_x_6) ;  /* 0x0000000000287947 */ /* 0x000fea0003800000 */
.L_x_5:
[----:B------:R-:W0:Y:S01]  /*0560*/  S2UR UR5, SR_CgaCtaId ;  /* 0x00000000000579c3 */ /* 0x000e220000008800 */
[----:B------:R-:W-:Y:S01]  /*0570*/  UMOV UR4, 0x400 ;  /* 0x0000040000047882 */ /* 0x000fe20000000000 */
[C---:B------:R-:W-:Y:S02]  /*0580*/  IMAD.SHL.U32 R7, R15.reuse, 0x8, RZ ;  /* 0x000000080f077824 */ /* 0x040fe400078e00ff */
[----:B-12---:R-:W-:-:S03]  /*0590*/  IMAD.WIDE R10, R15, 0x8, R4 ;  /* 0x000000080f0a7825 */ /* 0x006fc600078e0204 */
[----:B------:R-:W-:Y:S01]  /*05a0*/  LOP3.LUT R7, R7, 0x7f8, RZ, 0xc0, !PT ;  /* 0x000007f807077812 */ /* 0x000fe200078ec0ff */
[----:B------:R-:W-:Y:S02]  /*05b0*/  IMAD.MOV.U32 R8, RZ, RZ, 0x1 ;  /* 0x00000001ff087424 */ /* 0x000fe400078e00ff */
[----:B------:R-:W-:-:S05]  /*05c0*/  IMAD.MOV.U32 R9, RZ, RZ, 0x0 ;  /* 0x00000000ff097424 */ /* 0x000fca00078e00ff */
[----:B------:R1:W-:Y:S01]  /*05d0*/  STG.E.64 desc[UR8][R10.64], R8 ;  /* 0x000000080a007986 */ /* 0x0003e2000c101b08 */
[----:B0-----:R-:W-:-:S09]  /*05e0*/  ULEA UR4, UR5, UR4, 0x18 ;  /* 0x0000000405047291 */ /* 0x001fd2000f8ec0ff */
[----:B------:R1:W-:Y:S03]  /*05f0*/  STS.64 [R7+UR4], R8 ;  /* 0x0000000807007988 */ /* 0x0003e60008000a04 */
.L_x_6:
[----:B------:R-:W-:Y:S05]  /*0600*/  BSYNC.RECONVERGENT B0 ;  /* 0x0000000000007941 */ /* 0x000fea0003800200 */
.L_x_4:
[----:B------:R-:W-:Y:S01]  /*0610*/  BAR.SYNC.DEFER_BLOCKING 0x0 ;  /* 0x0000000000007b1d */ /* 0x000fe20000010000 */
[C---:B------:R-:W-:Y:S01]  /*0620*/  ISETP.NE.AND P0, PT, R0.reuse, UR11, PT ;  /* 0x0000000b00007c0c */ /* 0x040fe2000bf05270 */
[----:B------:R-:W-:Y:S02]  /*0630*/  UIADD3 UR4, UPT, UPT, UR11, UR6, URZ ;  /* 0x000000060b047290 */ /* 0x000fe4000fffe0ff */
[----:B------:R-:W-:Y:S01]  /*0640*/  UIADD3 UR10, UPT, UPT, UR7, 0x3, URZ ;  /* 0x00000003070a7890 */ /* 0x000fe2000fffe0ff */
[----:B------:R-:W-:Y:S01]  /*0650*/  ISETP.EQ.OR P0, PT, R0, RZ, !P0 ;  /* 0x000000ff0000720c */ /* 0x000fe20004702670 */
[----:B------:R-:W-:Y:S01]  /*0660*/  ULOP3.LUT UR5, UR4, 0x7fffffff, URZ, 0xc0, !UPT ;  /* 0x7fffffff04057892 */ /* 0x000fe2000f8ec0ff */
[----:B------:R-:W-:Y:S05]  /*0670*/  BSSY.RECONVERGENT B0, `(.L_x_7) ;  /* 0x0000021000007945 */ /* 0x000fea0003800200 */
[----:B------:R-:W-:-:S06]  /*0680*/  IADD3 R15, PT, PT, R2, UR5, RZ ;  /* 0x00000005020f7c10 */ /* 0x000fcc000fffe0ff */
[----:B------:R-:W-:Y:S05]  /*0690*/  @P0 BRA `(.L_x_8) ;  /* 0x0000000000500947 */ /* 0x000fea0003800000 */
[----:B------:R-:W-:-:S13]  /*06a0*/  ISETP.GE.AND P0, PT, R0, UR11, PT ;  /* 0x0000000b00007c0c */ /* 0x000fda000bf06270 */
[----:B------:R-:W-:Y:S05]  /*06b0*/  @P0 BRA `(.L_x_9) ;  /* 0x0000000000700947 */ /* 0x000fea0003800000 */
[----:B------:R-:W3:Y:S01]  /*06c0*/  S2UR UR6, SR_CgaCtaId ;  /* 0x00000000000679c3 */ /* 0x000ee20000008800 */
[C---:B-1----:R-:W-:Y:S01]  /*06d0*/  VIADD R7, R15.reuse, -UR11 ;  /* 0x8000000b0f077c36 */ /* 0x042fe20008000000 */
[----:B------:R-:W-:Y:S01]  /*06e0*/  UMOV UR5, 0x400 ;  /* 0x0000040000057882 */ /* 0x000fe20000000000 */
[----:B0-2---:R-:W-:Y:S02]  /*06f0*/  IMAD.SHL.U32 R13, R15, 0x8, RZ ;  /* 0x000000080f0d7824 */ /* 0x005fe400078e00ff */
[----:B------:R-:W-:-:S03]  /*0700*/  IMAD.SHL.U32 R7, R7, 0x8, RZ ;  /* 0x0000000807077824 */ /* 0x000fc600078e00ff */
[----:B------:R-:W-:Y:S01]  /*0710*/  LOP3.LUT R13, R13, 0x7f8, RZ, 0xc0, !PT ;  /* 0x000007f80d0d7812 */ /* 0x000fe200078ec0ff */
[C---:B------:R-:W-:Y:S01]  /*0720*/  VIADD R8, R7.reuse, 0xfffffff8 ;  /* 0xfffffff807087836 */ /* 0x040fe20000000000 */
[----:B------:R-:W-:-:S04]  /*0730*/  LOP3.LUT R7, R7, 0x7f8, RZ, 0xc0, !PT ;  /* 0x000007f807077812 */ /* 0x000fc800078ec0ff */
[----:B------:R-:W-:Y:S01]  /*0740*/  LOP3.LUT R12, R8, 0x7f8, RZ, 0xc0, !PT ;  /* 0x000007f8080c7812 */ /* 0x000fe200078ec0ff */
[----:B---3--:R-:W-:-:S09]  /*0750*/  ULEA UR5, UR6, UR5, 0x18 ;  /* 0x0000000506057291 */ /* 0x008fd2000f8ec0ff */
[----:B------:R-:W-:Y:S04]  /*0760*/  LDS.64 R8, [R7+UR5] ;  /* 0x0000000507087984 */ /* 0x000fe80008000a00 */
[----:B------:R-:W0:Y:S02]  /*0770*/  LDS.64 R10, [R12+UR5] ;  /* 0x000000050c0a7984 */ /* 0x000e240008000a00 */
[----:B0-----:R-:W-:-:S04]  /*0780*/  IADD3 R8, P0, PT, R8, R10, RZ ;  /* 0x0000000a08087210 */ /* 0x001fc80007f1e0ff */
[----:B------:R-:W-:Y:S01]  /*0790*/  IADD3.X R9, PT, PT, R9, R11, RZ, P0, !PT ;  /* 0x0000000b09097210 */ /* 0x000fe200007fe4ff */
[----:B------:R-:W-:-:S04]  /*07a0*/  IMAD.WIDE R10, R15, 0x8, R4 ;  /* 0x000000080f0a7825 */ /* 0x000fc800078e0204 */
[----:B------:R3:W-:Y:S04]  /*07b0*/  STS.64 [R13+UR5], R8 ;  /* 0x000000080d007988 */ /* 0x0007e80008000a05 */
[----:B------:R3:W-:Y:S01]  /*07c0*/  STG.E.64 desc[UR8][R10.64], R8 ;  /* 0x000000080a007986 */ /* 0x0007e2000c101b08 */
[----:B------:R-:W-:Y:S05]  /*07d0*/  BRA `(.L_x_9) ;  /* 0x0000000000287947 */ /* 0x000fea0003800000 */
.L_x_8:
[----:B------:R-:W3:Y:S01]  /*07e0*/  S2UR UR6, SR_CgaCtaId ;  /* 0x00000000000679c3 */ /* 0x000ee20000008800 */
[----:B------:R-:W-:Y:S01]  /*07f0*/  UMOV UR5, 0x400 ;  /* 0x0000040000057882 */ /* 0x000fe20000000000 */
[C---:B-1----:R-:W-:Y:S02]  /*0800*/  IMAD.SHL.U32 R7, R15.reuse, 0x8, RZ ;  /* 0x000000080f077824 */ /* 0x042fe400078e00ff */
[----:B0-2---:R-:W-:-:S03]  /*0810*/  IMAD.WIDE R10, R15, 0x8, R4 ;  /* 0x000000080f0a7825 */ /* 0x005fc600078e0204 */
[----:B------:R-:W-:Y:S01]  /*0820*/  LOP3.LUT R7, R7, 0x7f8, RZ, 0xc0, !PT ;  /* 0x000007f807077812 */ /* 0x000fe200078ec0ff */
[----:B------:R-:W-:Y:S02]  /*0830*/  IMAD.MOV.U32 R8, RZ, RZ, 0x1 ;  /* 0x00000001ff087424 */ /* 0x000fe400078e00ff */
[----:B------:R-:W-:-:S05]  /*0840*/  IMAD.MOV.U32 R9, RZ, RZ, 0x0 ;  /* 0x00000000ff097424 */ /* 0x000fca00078e00ff */
[----:B------:R0:W-:Y:S01]  /*0850*/  STG.E.64 desc[UR8][R10.64], R8 ;  /* 0x000000080a007986 */ /* 0x0001e2000c101b08 */
[----:B---3--:R-:W-:-:S09]  /*0860*/  ULEA UR5, UR6, UR5, 0x18 ;  /* 0x0000000506057291 */ /* 0x008fd2000f8ec0ff */
[----:B------:R0:W-:Y:S03]  /*0870*/  STS.64 [R7+UR5], R8 ;  /* 0x0000000807007988 */ /* 0x0001e60008000a05 */
.L_x_9:
[----:B------:R-:W-:Y:S05]  /*0880*/  BSYNC.RECONVERGENT B0 ;  /* 0x0000000000007941 */ /* 0x000fea0003800200 */
.L_x_7:
        /* <DEDUP_REMOVED lines=11> */
[----:B------:R-:W4:Y:S01]  /*0940*/  S2UR UR5, SR_CgaCtaId ;  /* 0x00000000000579c3 */ /* 0x000f220000008800 */
[C---:B01----:R-:W-:Y:S01]  /*0950*/  IADD3 R7, PT, PT, R15.reuse, -UR10, RZ ;  /* 0x8000000a0f077c10 */ /* 0x043fe2000fffe0ff */
[----:B------:R-:W-:Y:S01]  /*0960*/  UMOV UR4, 0x400 ;  /* 0x0000040000047882 */ /* 0x000fe20000000000 */
[----:B--23--:R-:W-:-:S03]  /*0970*/  IMAD.SHL.U32 R13, R15, 0x8, RZ ;  /* 0x000000080f0d7824 */ /* 0x00cfc600078e00ff */
[----:B------:R-:W-:Y:S02]  /*0980*/  IMAD.SHL.U32 R7, R7, 0x8, RZ ;  /* 0x0000000807077824 */ /* 0x000fe400078e00ff */
[----:B------:R-:W-:Y:S02]  /*0990*/  LOP3.LUT R13, R13, 0x7f8, RZ, 0xc0, !PT ;  /* 0x000007f80d0d7812 */ /* 0x000fe400078ec0ff */
[C---:B------:R-:W-:Y:S01]  /*09a0*/  VIADD R8, R7.reuse, 0xfffffff8 ;  /* 0xfffffff807087836 */ /* 0x040fe20000000000 */
[----:B------:R-:W-:-:S04]  /*09b0*/  LOP3.LUT R7, R7, 0x7f8, RZ, 0xc0, !PT ;  /* 0x000007f807077812 */ /* 0x000fc800078ec0ff */
[----:B------:R-:W-:Y:S01]  /*09c0*/  LOP3.LUT R12, R8, 0x7f8, RZ, 0xc0, !PT ;  /* 0x000007f8080c7812 */ /* 0x000fe200078ec0ff */
[----:B----4-:R-:W-:-:S09]  /*09d0*/  ULEA UR4, UR5, UR4, 0x18 ;  /* 0x0000000405047291 */ /* 0x010fd2000f8ec0ff */
[----:B------:R-:W-:Y:S04]  /*09e0*/  LDS.64 R8, [R7+UR4] ;  /* 0x0000000407087984 */ /* 0x000fe80008000a00 */
[----:B------:R-:W0:Y:S02]  /*09f0*/  LDS.64 R10, [R12+UR4] ;  /* 0x000000040c0a7984 */ /* 0x000e240008000a00 */
[----:B0-----:R-:W-:-:S05]  /*0a00*/  IADD3 R8, P0, PT, R8, R10, RZ ;  /* 0x0000000a08087210 */ /* 0x001fca0007f1e0ff */
[----:B------:R-:W-:Y:S02]  /*0a10*/  IMAD.X R9, R9, 0x1, R11, P0 ;  /* 0x0000000109097824 */ /* 0x000fe400000e060b */
[----:B------:R-:W-:-:S03]  /*0a20*/  IMAD.WIDE R10, R15, 0x8, R4 ;  /* 0x000000080f0a7825 */ /* 0x000fc600078e0204 */
[----:B------:R4:W-:Y:S04]  /*0a30*/  STS.64 [R13+UR4], R8 ;  /* 0x000000080d007988 */ /* 0x0009e80008000a04 */
[----:B------:R4:W-:Y:S01]  /*0a40*/  STG.E.64 desc[UR8][R10.64], R8 ;  /* 0x000000080a007986 */ /* 0x0009e2000c101b08 */
[----:B------:R-:W-:Y:S05]  /*0a50*/  BRA `(.L_x_12) ;  /* 0x0000000000287947 */ /* 0x000fea0003800000 */
.L_x_11:
[----:B------:R-:W4:Y:S01]  /*0a60*/  S2UR UR5, SR_CgaCtaId ;  /* 0x00000000000579c3 */ /* 0x000f220000008800 */
[----:B------:R-:W-:Y:S01]  /*0a70*/  UMOV UR4, 0x400 ;  /* 0x0000040000047882 */ /* 0x000fe20000000000 */
[C---:B01----:R-:W-:Y:S01]  /*0a80*/  SHF.L.U32 R7, R15.reuse, 0x3, RZ ;  /* 0x000000030f077819 */ /* 0x043fe200000006ff */
[----:B--23--:R-:W-:-:S03]  /*0a90*/  IMAD.WIDE R10, R15, 0x8, R4 ;  /* 0x000000080f0a7825 */ /* 0x00cfc600078e0204 */
[----:B------:R-:W-:Y:S01]  /*0aa0*/  LOP3.LUT R7, R7, 0x7f8, RZ, 0xc0, !PT ;  /* 0x000007f807077812 */ /* 0x000fe200078ec0ff */
[----:B------:R-:W-:Y:S02]  /*0ab0*/  IMAD.MOV.U32 R8, RZ, RZ, 0x1 ;  /* 0x00000001ff087424 */ /* 0x000fe400078e00ff */
[----:B------:R-:W-:-:S05]  /*0ac0*/  IMAD.MOV.U32 R9, RZ, RZ, 0x0 ;  /* 0x00000000ff097424 */ /* 0x000fca00078e00ff */
[----:B------:R5:W-:Y:S01]  /*0ad0*/  STG.E.64 desc[UR8][R10.64], R8 ;  /* 0x000000080a007986 */ /* 0x000be2000c101b08 */
[----:B----4-:R-:W-:-:S09]  /*0ae0*/  ULEA UR4, UR5, UR4, 0x18 ;  /* 0x0000000405047291 */ /* 0x010fd2000f8ec0ff */
[----:B------:R5:W-:Y:S03]  /*0af0*/  STS.64 [R7+UR4], R8 ;  /* 0x0000000807007988 */ /* 0x000be60008000a04 */
.L_x_12:
[----:B------:R-:W-:Y:S05]  /*0b00*/  BSYNC.RECONVERGENT B0 ;  /* 0x0000000000007941 */ /* 0x000fea0003800200 */
.L_x_10:
[----:B------:R-:W-:-:S13]  /*0b10*/  ISETP.NE.AND P0, PT, R6, UR10, PT ;  /* 0x0000000a06007c0c */ /* 0x000fda000bf05270 */
[----:B------:R-:W-:Y:S05]  /*0b20*/  @P0 BRA `(.L_x_13) ;  /* 0xfffffff400780947 */ /* 0x000fea000383ffff */
.L_x_0:
[----:B------:R-:W-:-:S13]  /*0b30*/  ISETP.NE.AND P0, PT, R3, RZ, PT ;  /* 0x000000ff0300720c */ /* 0x000fda0003f05270 */
[----:B0-----:R-:W-:Y:S05]  /*0b40*/  @!P0 EXIT ;  /* 0x000000000000894d */ /* 0x001fea0003800000 */
[----:B-1----:R-:W0:Y:S01]  /*0b50*/  LDC.64 R4, c[0x0][0x380] ;  /* 0x0000e000ff047b82 */ /* 0x002e220000000a00 */
[----:B------:R-:W-:Y:S02]  /*0b60*/  UIADD3 UR4, UPT, UPT, UR7, 0x1, URZ ;  /* 0x0000000107047890 */ /* 0x000fe4000fffe0ff */
[----:B------:R-:W-:Y:S01]  /*0b70*/  VIADD R6, R0, -UR7 ;  /* 0x8000000700067c36 */ /* 0x000fe20008000000 */
[----:B------:R-:W-:Y:S01]  /*0b80*/  UIMAD UR5, UR7, UR7, UR7 ;  /* 0x00000007070572a4 */ /* 0x000fe2000f8e0207 */
[----:B------:R-:W-:Y:S01]  /*0b90*/  IMAD.MOV R3, RZ, RZ, -R3 ;  /* 0x000000ffff037224 */ /* 0x000fe200078e0a03 */
[----:B------:R-:W-:Y:S02]  /*0ba0*/  ULEA UR6, UR7, 0x2, 0x1 ;  /* 0x0000000207067891 */ /* 0x000fe4000f8e08ff */
[----:B------:R-:W-:Y:S01]  /*0bb0*/  IADD3 R16, PT, PT, R6, 0xfe, RZ ;  /* 0x000000fe06107810 */ /* 0x000fe20007ffe0ff */
[----:B-----5:R-:W-:Y:S02]  /*0bc0*/  IMAD.U32 R7, RZ, RZ, UR4 ;  /* 0x00000004ff077e24 */ /* 0x020fe4000f8e00ff */
[----:B--234-:R-:W-:-:S02]  /*0bd0*/  IMAD.U32 R9, RZ, RZ, UR5 ;  /* 0x00000005ff097e24 */ /* 0x01cfc4000f8e00ff */
[----:B------:R-:W-:-:S07]  /*0be0*/  IMAD.U32 R8, RZ, RZ, UR6 ;  /* 0x00000006ff087e24 */ /* 0x000fce000f8e00ff */
.L_x_17:
[----:B------:R-:W-:Y:S01]  /*0bf0*/  BAR.SYNC.DEFER_BLOCKING 0x0 ;  /* 0x0000000000007b1d */ /* 0x000fe20000010000 */
[----:B------:R-:W-:Y:S02]  /*0c00*/  ISETP.NE.AND P0, PT, R16, 0xfe, PT ;  /* 0x000000fe1000780c */ /* 0x000fe40003f05270 */
[----:B-12---:R-:W-:Y:S02]  /*0c10*/  IADD3 R10, PT, PT, R7, -0x1, RZ ;  /* 0xffffffff070a7810 */ /* 0x006fe40007ffe0ff */
[----:B------:R-:W-:Y:S01]  /*0c20*/  ISETP.EQ.OR P0, PT, R0, RZ, !P0 ;  /* 0x000000ff0000720c */ /* 0x000fe20004702670 */
[----:B------:R-:W-:Y:S02]  /*0c30*/  BSSY.RECONVERGENT B0, `(.L_x_14) ;  /* 0x0000023000007945 */ /* 0x000fe40003800200 */
[----:B------:R-:W-:-:S05]  /*0c40*/  IMAD R11, R10, R7, RZ ;  /* 0x000000070a0b7224 */ /* 0x000fca00078e02ff */
[----:B------:R-:W-:-:S05]  /*0c50*/  LEA.HI R19, R11, R2, RZ, 0x1f ;  /* 0x000000020b137211 */ /* 0x000fca00078ff8ff */
[----:B------:R-:W-:Y:S05]  /*0c60*/  @P0 BRA `(.L_x_15) ;  /* 0x0000000000540947 */ /* 0x000fea0003800000 */
[----:B------:R-:W-:-:S13]  /*0c70*/  ISETP.GE.AND P0, PT, R0, R10, PT ;  /* 0x0000000a0000720c */ /* 0x000fda0003f06270 */
[----:B------:R-:W-:Y:S05]  /*0c80*/  @P0 BRA `(.L_x_16) ;  /* 0x0000000000740947 */ /* 0x000fea0003800000 */
[----:B------:R-:W1:Y:S01]  /*0c90*/  S2UR UR5, SR_CgaCtaId ;  /* 0x00000000000579c3 */ /* 0x000e620000008800 */
[----:B------:R-:W-:Y:S01]  /*0ca0*/  LEA.HI R10, R9, R6, RZ, 0x1f ;  /* 0x00000006090a7211 */ /* 0x000fe200078ff8ff */
[----:B------:R-:W-:Y:S01]  /*0cb0*/  UMOV UR4, 0x400 ;  /* 0x0000040000047882 */ /* 0x000fe20000000000 */
[----:B------:R-:W-:-:S03]  /*0cc0*/  SHF.L.U32 R17, R19, 0x3, RZ ;  /* 0x0000000313117819 */ /* 0x000fc600000006ff */
[----:B------:R-:W-:Y:S01]  /*0cd0*/  IMAD.SHL.U32 R10, R10, 0x8, RZ ;  /* 0x000000080a0a7824 */ /* 0x000fe200078e00ff */
[----:B------:R-:W-:-:S03]  /*0ce0*/  LOP3.LUT R17, R17, 0x7f8, RZ, 0xc0, !PT ;  /* 0x000007f811117812 */ /* 0x000fc600078ec0ff */
[C---:B------:R-:W-:Y:S02]  /*0cf0*/  VIADD R11, R10.reuse, 0xfffffff8 ;  /* 0xfffffff80a0b7836 */ /* 0x040fe40000000000 */
[----:B------:R-:W-:-:S03]  /*0d00*/  VIADD R10, R10, 0x7f0 ;  /* 0x000007f00a0a7836 */ /* 0x000fc60000000000 */
[----:B------:R-:W-:Y:S02]  /*0d10*/  LOP3.LUT R14, R11, 0x7f8, RZ, 0xc0, !PT ;  /* 0x000007f80b0e7812 */ /* 0x000fe400078ec0ff */
[----:B------:R-:W-:Y:S01]  /*0d20*/  LOP3.LUT R15, R10, 0x7f8, RZ, 0xc0, !PT ;  /* 0x000007f80a0f7812 */ /* 0x000fe200078ec0ff */
[----:B-1----:R-:W-:-:S09]  /*0d30*/  ULEA UR4, UR5, UR4, 0x18 ;  /* 0x0000000405047291 */ /* 0x002fd2000f8ec0ff */
[----:B------:R-:W-:Y:S04]  /*0d40*/  LDS.64 R10, [R14+UR4] ;  /* 0x000000040e0a7984 */ /* 0x000fe80008000a00 */
[----:B------:R-:W1:Y:S02]  /*0d50*/  LDS.64 R12, [R15+UR4] ;  /* 0x000000040f0c7984 */ /* 0x000e640008000a00 */
[----:B-1----:R-:W-:-:S05]  /*0d60*/  IADD3 R10, P0, PT, R10, R12, RZ ;  /* 0x0000000c0a0a7210 */ /* 0x002fca0007f1e0ff */
[----:B------:R-:W-:Y:S02]  /*0d70*/  IMAD.X R11, R11, 0x1, R13, P0 ;  /* 0x000000010b0b7824 */ /* 0x000fe400000e060d */
[----:B0-----:R-:W-:-:S03]  /*0d80*/  IMAD.WIDE R12, R19, 0x8, R4 ;  /* 0x00000008130c7825 */ /* 0x001fc600078e0204 */
[----:B------:R1:W-:Y:S04]  /*0d90*/  STS.64 [R17+UR4], R10 ;  /* 0x0000000a11007988 */ /* 0x0003e80008000a04 */
[----:B------:R1:W-:Y:S01]  /*0da0*/  STG.E.64 desc[UR8][R12.64], R10 ;  /* 0x0000000a0c007986 */ /* 0x0003e2000c101b08 */
[----:B------:R-:W-:Y:S05]  /*0db0*/  BRA `(.L_x_16) ;  /* 0x0000000000287947 */ /* 0x000fea0003800000 */
.L_x_15:
[----:B------:R-:W1:Y:S01]  /*0dc0*/  S2UR UR5, SR_CgaCtaId ;  /* 0x00000000000579c3 */ /* 0x000e620000008800 */
[----:B------:R-:W-:Y:S01]  /*0dd0*/  UMOV UR4, 0x400 ;  /* 0x0000040000047882 */ /* 0x000fe20000000000 */
[C---:B------:R-:W-:Y:S01]  /*0de0*/  IMAD.SHL.U32 R14, R19.reuse, 0x8, RZ ;  /* 0x00000008130e7824 */ /* 0x040fe200078e00ff */
[----:B------:R-:W-:Y:S01]  /*0df0*/  MOV R11, 0x0 ;  /* 0x00000000000b7802 */ /* 0x000fe20000000f00 */
[----:B0-----:R-:W-:-:S03]  /*0e00*/  IMAD.WIDE R12, R19, 0x8, R4 ;  /* 0x00000008130c7825 */ /* 0x001fc600078e0204 */
[----:B------:R-:W-:Y:S01]  /*0e10*/  LOP3.LUT R15, R14, 0x7f8, RZ, 0xc0, !PT ;  /* 0x000007f80e0f7812 */ /* 0x000fe200078ec0ff */
[----:B------:R-:W-:-:S05]  /*0e20*/  IMAD.MOV.U32 R10, RZ, RZ, 0x1 ;  /* 0x00000001ff0a7424 */ /* 0x000fca00078e00ff */
[----:B------:R2:W-:Y:S01]  /*0e30*/  STG.E.64 desc[UR8][R12.64], R10 ;  /* 0x0000000a0c007986 */ /* 0x0005e2000c101b08 */
[----:B-1----:R-:W-:-:S09]  /*0e40*/  ULEA UR4, UR5, UR4, 0x18 ;  /* 0x0000000405047291 */ /* 0x002fd2000f8ec0ff */
[----:B------:R2:W-:Y:S03]  /*0e50*/  STS.64 [R15+UR4], R10 ;  /* 0x0000000a0f007988 */ /* 0x0005e60008000a04 */
.L_x_16:
[----:B------:R-:W-:Y:S05]  /*0e60*/  BSYNC.RECONVERGENT B0 ;  /* 0x0000000000007941 */ /* 0x000fea0003800200 */
.L_x_14:
[----:B------:R-:W-:Y:S01]  /*0e70*/  VIADD R3, R3, 0x1 ;  /* 0x0000000103037836 */ /* 0x000fe20000000000 */
[----:B------:R-:W-:Y:S01]  /*0e80*/  IADD3 R6, PT, PT, R6, -0x1, RZ ;  /* 0xffffffff06067810 */ /* 0x000fe20007ffe0ff */
[C---:B------:R-:W-:Y:S02]  /*0e90*/  IMAD.IADD R9, R8.reuse, 0x1, R9 ;  /* 0x0000000108097824 */ /* 0x040fe400078e0209 */
[----:B------:R-:W-:Y:S01]  /*0ea0*/  VIADD R8, R8, 0x2 ;  /* 0x0000000208087836 */ /* 0x000fe20000000000 */
[----:B------:R-:W-:Y:S01]  /*0eb0*/  ISETP.NE.AND P0, PT, R3, RZ, PT ;  /* 0x000000ff0300720c */ /* 0x000fe20003f05270 */
[----:B------:R-:W-:Y:S02]  /*0ec0*/  VIADD R7, R7, 0x1 ;  /* 0x0000000107077836 */ /* 0x000fe40000000000 */
[----:B------:R-:W-:-:S10]  /*0ed0*/  VIADD R16, R16, 0xffffffff ;  /* 0xffffffff10107836 */ /* 0x000fd40000000000 */
[----:B------:R-:W-:Y:S05]  /*0ee0*/  @P0 BRA `(.L_x_17) ;  /* 0xfffffffc00400947 */ /* 0x000fea000383ffff */
[----:B------:R-:W-:Y:S05]  /*0ef0*/  EXIT ;  /* 0x000000000000794d */ /* 0x000fea0003800000 */
.L_x_18:
[----:B------:R-:W-:-:S00]  /*0f00*/  BRA `(.L_x_18) ;  /* 0xfffffffc00fc7947 */ /* 0x000fc0000383ffff */
[----:B------:R-:W-:-:S00]  /*0f10*/  NOP ;  /* 0x0000000000007918 */ /* 0x000fc00000000000 */
        /* <DEDUP_REMOVED lines=14> */
.L_x_30:


//--------------------- .text._Z7computePy        --------------------------
	.section	.text._Z7computePy,"ax",@progbits
	.align	128
        .global         _Z7computePy
        .type           _Z7computePy,@function
        .size           _Z7computePy,(.L_x_31 - _Z7computePy)
        .other          _Z7computePy,@"STO_CUDA_ENTRY STV_DEFAULT"
_Z7computePy:
.text._Z7computePy:
[----:B------:R-:W-:Y:S01]  /*0000*/  LDC R1, c[0x0][0x37c] ;  /* 0x0000df00ff017b82 */ /* 0x000fe20000000800 */
[----:B------:R-:W0:Y:S07]  /*0010*/  S2R R5, SR_CTAID.X ;  /* 0x0000000000057919 */ /* 0x000e2e0000002500 */
[----:B------:R-:W1:Y:S01]  /*0020*/  LDC.64 R2, c[0x0][0x380] ;  /* 0x0000e000ff027b82 */ /* 0x000e620000000a00 */
[----:B------:R-:W0:Y:S01]  /*0030*/  LDCU UR6, c[0x0][0x360] ;  /* 0x00006c00ff0677ac */ /* 0x000e220008000800 */
[----:B------:R-:W0:Y:S01]  /*0040*/  S2R R0, SR_TID.X ;  /* 0x0000000000007919 */ /* 0x000e220000002100 */
[----:B------:R-:W2:Y:S01]  /*0050*/  LDCU.64 UR4, c[0x0][0x358] ;  /* 0x00006b00ff0477ac */ /* 0x000ea20008000a00 */
[----:B0-----:R-:W-:-:S04]  /*0060*/  IMAD R5, R5, UR6, R0 ;  /* 0x0000000605057c24 */ /* 0x001fc8000f8e0200 */
[----:B-1----:R-:W-:-:S05]  /*0070*/  IMAD.WIDE R2, R5, 0x8, R2 ;  /* 0x0000000805027825 */ /* 0x002fca00078e0202 */
[----:B--2---:R-:W2:Y:S02]  /*0080*/  LDG.E.64 R4, desc[UR4][R2.64] ;  /* 0x0000000402047981 */ /* 0x004ea4000c1e1b00 */
[----:B--2---:R-:W-:-:S04]  /*0090*/  ISETP.NE.U32.AND P0, PT, R4, RZ, PT ;  /* 0x000000ff0400720c */ /* 0x004fc80003f05070 */
[----:B------:R-:W-:-:S13]  /*00a0*/  ISETP.NE.AND.EX P0, PT, R5, RZ, PT, P0 ;  /* 0x000000ff0500720c */ /* 0x000fda0003f05300 */
[----:B------:R-:W-:Y:S05]  /*00b0*/  @!P0 EXIT ;  /* 0x000000000000894d */ /* 0x000fea0003800000 */
[----:B------:R-:W0:Y:S01]  /*00c0*/  LDCU.64 UR6, c[0x3][0x4100] ;  /* 0x00c82000ff0677ac */ /* 0x000e220008000a00 */
[----:B------:R-:W-:Y:S01]  /*00d0*/  IADD3 R11, P0, PT, R4, -0x1, RZ ;  /* 0xffffffff040b7810 */ /* 0x000fe20007f1e0ff */
[----:B------:R-:W-:Y:S01]  /*00e0*/  BSSY.RECONVERGENT B0, `(.L_x_19) ;  /* 0x000001c000007945 */ /* 0x000fe20003800200 */
[----:B------:R-:W-:Y:S02]  /*00f0*/  IMAD.MOV.U32 R0, RZ, RZ, 0x81f ;  /* 0x0000081fff007424 */ /* 0x000fe400078e00ff */
[----:B------:R-:W-:Y:S01]  /*0100*/  IADD3.X R13, PT, PT, R5, -0x1, RZ, P0, !PT ;  /* 0xffffffff050d7810 */ /* 0x000fe200007fe4ff */
[----:B------:R-:W-:Y:S01]  /*0110*/  IMAD.MOV.U32 R6, RZ, RZ, 0x1 ;  /* 0x00000001ff067424 */ /* 0x000fe200078e00ff */
[----:B0-----:R-:W-:-:S04]  /*0120*/  ISETP.GE.U32.AND P0, PT, R11, UR6, PT ;  /* 0x000000060b007c0c */ /* 0x001fc8000bf06070 */
[----:B------:R-:W-:-:S13]  /*0130*/  ISETP.GE.U32.AND.EX P0, PT, R13, UR7, PT, P0 ;  /* 0x000000070d007c0c */ /* 0x000fda000bf06100 */
[----:B------:R-:W-:Y:S05]  /*0140*/  @!P0 BRA `(.L_x_20) ;  /* 0x0000000000548947 */ /* 0x000fea0003800000 */
[----:B------:R-:W0:Y:S01]  /*0150*/  LDCU.64 UR6, c[0x3][0x4100] ;  /* 0x00c82000ff0677ac */ /* 0x000e220008000a00 */
[----:B------:R-:W-:Y:S01]  /*0160*/  BSSY.RECONVERGENT B1, `(.L_x_21) ;  /* 0x0000011000017945 */ /* 0x000fe20003800200 */
[----:B------:R-:W-:Y:S02]  /*0170*/  IMAD.MOV.U32 R0, RZ, RZ, 0x1 ;  /* 0x00000001ff007424 */ /* 0x000fe400078e00ff */
[----:B------:R-:W-:Y:S02]  /*0180*/  IMAD.MOV.U32 R6, RZ, RZ, 0x820 ;  /* 0x00000820ff067424 */ /* 0x000fe400078e00ff */
[----:B0-----:R-:W-:Y:S02]  /*0190*/  IMAD.U32 R8, RZ, RZ, UR6 ;  /* 0x00000006ff087e24 */ /* 0x001fe4000f8e00ff */
[----:B------:R-:W-:-:S07]  /*01a0*/  IMAD.U32 R9, RZ, RZ, UR7 ;  /* 0x00000007ff097e24 */ /* 0x000fce000f8e00ff */
.L_x_22:
[----:B------:R-:W-:Y:S01]  /*01b0*/  IMAD.MOV.U32 R7, RZ, RZ, R6 ;  /* 0x000000ffff077224 */ /* 0x000fe200078e0006 */
[----:B------:R-:W-:Y:S01]  /*01c0*/  IADD3 R11, P0, PT, R11, -R8, RZ ;  /* 0x800000080b0b7210 */ /* 0x000fe20007f1e0ff */
[C---:B------:R-:W-:Y:S02]  /*01d0*/  VIADD R6, R0.reuse, 0x820 ;  /* 0x0000082000067836 */ /* 0x040fe40000000000 */
[----:B------:R-:W-:Y:S02]  /*01e0*/  VIADD R0, R0, 0x1 ;  /* 0x0000000100007836 */ /* 0x000fe40000000000 */
[----:B------:R-:W-:Y:S02]  /*01f0*/  IMAD.SHL.U32 R4, R6, 0x8, RZ ;  /* 0x0000000806047824 */ /* 0x000fe400078e00ff */
[----:B------:R-:W-:-:S04]  /*0200*/  IMAD.X R13, R13, 0x1, ~R9, P0 ;  /* 0x000000010d0d7824 */ /* 0x000fc800000e0e09 */
[----:B------:R-:W0:Y:S02]  /*0210*/  LDC.64 R4, c[0x3][R4] ;  /* 0x00c0000004047b82 */ /* 0x000e240000000a00 */
[----:B0-----:R-:W-:Y:S01]  /*0220*/  ISETP.GT.U32.AND P0, PT, R4, R11, PT ;  /* 0x0000000b0400720c */ /* 0x001fe20003f04070 */
[----:B------:R-:W-:Y:S02]  /*0230*/  IMAD.MOV.U32 R8, RZ, RZ, R4 ;  /* 0x000000ffff087224 */ /* 0x000fe400078e0004 */
[----:B------:R-:W-:Y:S01]  /*0240*/  IMAD.MOV.U32 R9, RZ, RZ, R5 ;  /* 0x000000ffff097224 */ /* 0x000fe200078e0005 */
[----:B------:R-:W-:-:S13]  /*0250*/  ISETP.GT.U32.AND.EX P0, PT, R5, R13, PT, P0 ;  /* 0x0000000d0500720c */ /* 0x000fda0003f04100 */
[----:B------:R-:W-:Y:S05]  /*0260*/  @!P0 BRA `(.L_x_22) ;  /* 0xfffffffc00d08947 */ /* 0x000fea000383ffff */
[----:B------:R-:W-:Y:S05]  /*0270*/  BSYNC.RECONVERGENT B1 ;  /* 0x0000000000017941 */ /* 0x000fea0003800200 */
.L_x_21:
[----:B------:R-:W-:Y:S02]  /*0280*/  IMAD.MOV.U32 R6, RZ, RZ, R0 ;  /* 0x000000ffff067224 */ /* 0x000fe400078e0000 */
[----:B------:R-:W-:-:S07]  /*0290*/  IMAD.MOV.U32 R0, RZ, RZ, R7 ;  /* 0x000000ffff007224 */ /* 0x000fce00078e0007 */
.L_x_20:
[----:B------:R-:W-:Y:S05]  /*02a0*/  BSYNC.RECONVERGENT B0 ;  /* 0x0000000000007941 */ /* 0x000fea0003800200 */
.L_x_19:
[----:B------:R-:W-:Y:S01]  /*02b0*/  BSSY.RECONVERGENT B0, `(.L_x_23) ;  /* 0x000001c000007945 */ /* 0x000fe20003800200 */
[----:B------:R-:W-:Y:S01]  /*02c0*/  CS2R R8, SRZ ;  /* 0x0000000000087805 */ /* 0x000fe2000001ff00 */
[----:B------:R-:W-:-:S07]  /*02d0*/  IMAD.MOV.U32 R7, RZ, RZ, 0x40 ;  /* 0x00000040ff077424 */ /* 0x000fce00078e00ff */
.L_x_28:
[----:B------:R-:W-:Y:S01]  /*02e0*/  ISETP.NE.U32.AND P0, PT, R11, RZ, PT ;  /* 0x000000ff0b00720c */ /* 0x000fe20003f05070 */
[----:B------:R-:W-:Y:S01]  /*02f0*/  BSSY.RECONVERGENT B1, `(.L_x_24) ;  /* 0x000000f000017945 */ /* 0x000fe20003800200 */
[----:B------:R-:W-:Y:S02]  /*0300*/  IMAD.IADD R0, R0, 0x1, -R7 ;  /* 0x0000000100007824 */ /* 0x000fe400078e0a07 */
[----:B------:R-:W-:-:S13]  /*0310*/  ISETP.NE.AND.EX P0, PT, R13, RZ, PT, P0 ;  /* 0x000000ff0d00720c */ /* 0x000fda0003f05300 */
[----:B------:R-:W-:Y:S05]  /*0320*/  @!P0 BRA `(.L_x_25) ;  /* 0x0000000000148947 */ /* 0x000fea0003800000 */
[----:B------:R-:W-:-:S06]  /*0330*/  IMAD.SHL.U32 R4, R0, 0x8, RZ ;  /* 0x0000000800047824 */ /* 0x000fcc00078e00ff */
[----:B------:R-:W0:Y:S02]  /*0340*/  LDC.64 R4, c[0x3][R4] ;  /* 0x00c0000004047b82 */ /* 0x000e240000000a00 */
[----:B0-----:R-:W-:-:S04]  /*0350*/  ISETP.GE.U32.AND P0, PT, R11, R4, PT ;  /* 0x000000040b00720c */ /* 0x001fc80003f06070 */
[----:B------:R-:W-:-:S13]  /*0360*/  ISETP.GE.U32.AND.EX P0, PT, R13, R5, PT, P0 ;  /* 0x000000050d00720c */ /* 0x000fda0003f06100 */
[----:B------:R-:W-:Y:S05]  /*0370*/  @P0 BRA `(.L_x_26) ;  /* 0x0000000000100947 */ /* 0x000fea0003800000 */
.L_x_25:
[----:B------:R-:W-:Y:S01]  /*0380*/  VIADD R0, R0, 0xffffffff ;  /* 0xffffffff00007836 */ /* 0x000fe20000000000 */
[----:B------:R-:W-:Y:S01]  /*0390*/  LOP3.LUT R9, R9, 0x80000000, RZ, 0xfc, !PT ;  /* 0x8000000009097812 */ /* 0x000fe200078efcff */
[----:B------:R-:W-:Y:S01]  /*03a0*/  VIADD R6, R6, 0xffffffff ;  /* 0xffffffff06067836 */ /* 0x000fe20000000000 */
[----:B------:R-:W-:Y:S06]  /*03b0*/  BRA `(.L_x_27) ;  /* 0x0000000000087947 */ /* 0x000fec0003800000 */
.L_x_26:
[----:B------:R-:W-:-:S05]  /*03c0*/  IADD3 R11, P0, PT, -R4, R11, RZ ;  /* 0x0000000b040b7210 */ /* 0x000fca0007f1e1ff */
[----:B------:R-:W-:-:S08]  /*03d0*/  IMAD.X R13, R13, 0x1, ~R5, P0 ;  /* 0x000000010d0d7824 */ /* 0x000fd000000e0e05 */
.L_x_27:
[----:B------:R-:W-:Y:S05]  /*03e0*/  BSYNC.RECONVERGENT B1 ;  /* 0x0000000000017941 */ /* 0x000fea0003800200 */
.L_x_24:
[----:B------:R-:W-:Y:S01]  /*03f0*/  VIADD R7, R7, 0xffffffff ;  /* 0xffffffff07077836 */ /* 0x000fe20000000000 */
[----:B------:R-:W-:-:S04]  /*0400*/  ISETP.NE.AND P0, PT, R6, RZ, PT ;  /* 0x000000ff0600720c */ /* 0x000fc80003f05270 */
[C---:B------:R-:W-:Y:S02]  /*0410*/  ISETP.NE.AND P2, PT, R7.reuse, RZ, PT ;  /* 0x000000ff0700720c */ /* 0x040fe40003f45270 */
[----:B------:R-:W-:-:S04]  /*0420*/  ISETP.NE.AND P1, PT, R7, RZ, P0 ;  /* 0x000000ff0700720c */ /* 0x000fc80000725270 */
[----:B------:R-:W-:-:S04]  /*0430*/  SEL R4, RZ, 0x1, !P1 ;  /* 0x00000001ff047807 */ /* 0x000fc80004800000 */
[-CC-:B------:R-:W-:Y:S02]  /*0440*/  SHF.R.U64 R8, R8, R4.reuse, R9.reuse ;  /* 0x0000000408087219 */ /* 0x180fe40000001209 */
[----:B------:R-:W-:Y:S01]  /*0450*/  SHF.R.U32.HI R9, RZ, R4, R9 ;  /* 0x00000004ff097219 */ /* 0x000fe20000011609 */
[----:B------:R-:W-:Y:S06]  /*0460*/  @P0 BRA P2, `(.L_x_28) ;  /* 0xfffffffc009c0947 */ /* 0x000fec000103ffff */
[----:B------:R-:W-:Y:S05]  /*0470*/  BSYNC.RECONVERGENT B0 ;  /* 0x0000000000007941 */ /* 0x000fea0003800200 */
.L_x_23:
[-CC-:B------:R-:W-:Y:S02]  /*0480*/  SHF.R.U64 R4, R8, R7.reuse, R9.reuse ;  /* 0x0000000708047219 */ /* 0x180fe40000001209 */
[----:B------:R-:W-:-:S05]  /*0490*/  SHF.R.U32.HI R5, RZ, R7, R9 ;  /* 0x00000007ff057219 */ /* 0x000fca0000011609 */
[----:B------:R-:W-:Y:S01]  /*04a0*/  STG.E.64 desc[UR4][R2.64], R4 ;  /* 0x0000000402007986 */ /* 0x000fe2000c101b04 */
[----:B------:R-:W-:Y:S05]  /*04b0*/  EXIT ;  /* 0x000000000000794d */ /* 0x000fea0003800000 */
.L_x_29:
        /* <DEDUP_REMOVED lines=12> */
.L_x_31:


//--------------------- .nv.shared._Z12binom_kernelPyi --------------------------
	.section	.nv.shared._Z12binom_kernelPyi,"aw",@nobits
	.sectionflags	@""
	.align	8
.nv.shared._Z12binom_kernelPyi:
	.zero		3072


//--------------------- .nv.shared.reserved.0     --------------------------
	.section	.nv.shared.reserved.0,"aw",@nobits
	.weak		__nv_reservedSMEM_offset_0_alias
	.size		__nv_reservedSMEM_offset_0_alias, 0, 64
	.other		__nv_reservedSMEM_offset_0_alias,@"STO_CUDA_RESERVED_SHARED STV_DEFAULT"
__nv_reservedSMEM_offset_0_alias:
	.zero		0
	.zero		64


//--------------------- .nv.constant0._Z12binom_kernelPyi --------------------------
	.section	.nv.constant0._Z12binom_kernelPyi,"a",@progbits
	.sectionflags	@""
	.align	4
.nv.constant0._Z12binom_kernelPyi:
	.zero		908


//--------------------- .nv.constant0._Z7computePy --------------------------
	.section	.nv.constant0._Z7computePy,"a",@progbits
	.sectionflags	@""
	.align	4
.nv.constant0._Z7computePy:
	.zero		904


//--------------------- SYMBOLS --------------------------

	.type		.nv.reservedSmem.offset0,@object
	.size		.nv.reservedSmem.offset0,0x4
	.type		.nv.reservedSmem.cap,@object
	.size		.nv.reservedSmem.cap,0x4
